//
// Generated by NVIDIA NVVM Compiler
//
// Compiler Build ID: CL-36424714
// Cuda compilation tools, release 13.0, V13.0.88
// Based on NVVM 20.0.0
//

.version 9.0
.target sm_100
.address_size 64

	// .globl	_Z26divide_by_diagonal_elementPfii
// _ZZ13reduce_columnPfiiE9submatrix has been demoted
.extern .shared .align 16 .b8 row_elements[];

.visible .entry _Z26divide_by_diagonal_elementPfii(
	.param .u64 .ptr .align 1 _Z26divide_by_diagonal_elementPfii_param_0,
	.param .u32 _Z26divide_by_diagonal_elementPfii_param_1,
	.param .u32 _Z26divide_by_diagonal_elementPfii_param_2
)
{
	.reg .b32 	%r<11>;
	.reg .b32 	%f<5>;
	.reg .b64 	%rd<5>;

	ld.param.u64 	%rd1, [_Z26divide_by_diagonal_elementPfii_param_0];
	ld.param.u32 	%r1, [_Z26divide_by_diagonal_elementPfii_param_1];
	ld.param.u32 	%r2, [_Z26divide_by_diagonal_elementPfii_param_2];
	cvta.to.global.u64 	%rd2, %rd1;
	mul.lo.s32 	%r3, %r1, %r2;
	shl.b32 	%r4, %r3, 1;
	mov.u32 	%r5, %tid.x;
	add.s32 	%r6, %r1, %r5;
	add.s32 	%r7, %r6, %r4;
	mul.wide.s32 	%rd3, %r7, 4;
	add.s64 	%rd4, %rd2, %rd3;
	ld.global.f32 	%f1, [%rd4];
	shl.b32 	%r8, %r5, 2;
	mov.u32 	%r9, row_elements;
	add.s32 	%r10, %r9, %r8;
	st.shared.f32 	[%r10], %f1;
	bar.sync 	0;
	ld.shared.f32 	%f2, [%r10];
	ld.shared.f32 	%f3, [row_elements];
	div.rn.f32 	%f4, %f2, %f3;
	st.shared.f32 	[%r10], %f4;
	st.global.f32 	[%rd4], %f4;
	bar.sync 	0;
	ret;

}
	// .globl	_Z13reduce_columnPfii
.visible .entry _Z13reduce_columnPfii(
	.param .u64 .ptr .align 1 _Z13reduce_columnPfii_param_0,
	.param .u32 _Z13reduce_columnPfii_param_1,
	.param .u32 _Z13reduce_columnPfii_param_2
)
{
	.reg .pred 	%p<6>;
	.reg .b32 	%r<23>;
	.reg .b32 	%f<8>;
	.reg .b64 	%rd<9>;
	// demoted variable
	.shared .align 4 .b8 _ZZ13reduce_columnPfiiE9submatrix[4224];
	ld.param.u64 	%rd3, [_Z13reduce_columnPfii_param_0];
	ld.param.u32 	%r5, [_Z13reduce_columnPfii_param_1];
	ld.param.u32 	%r6, [_Z13reduce_columnPfii_param_2];
	cvta.to.global.u64 	%rd1, %rd3;
	mov.u32 	%r7, %ctaid.y;
	mov.u32 	%r8, %ntid.y;
	mov.u32 	%r9, %tid.y;
	mad.lo.s32 	%r1, %r7, %r8, %r9;
	mov.u32 	%r10, %ctaid.x;
	mov.u32 	%r11, %ntid.x;
	mov.u32 	%r12, %tid.x;
	mad.lo.s32 	%r13, %r10, %r11, %r12;
	setp.ge.s32 	%p1, %r1, %r6;
	mul.lo.s32 	%r14, %r1, %r6;
	shl.b32 	%r2, %r14, 1;
	add.s32 	%r3, %r5, %r13;
	add.s32 	%r15, %r3, %r2;
	mul.wide.s32 	%rd4, %r15, 4;
	add.s64 	%rd2, %rd1, %rd4;
	mov.u32 	%r16, _ZZ13reduce_columnPfiiE9submatrix;
	mad.lo.s32 	%r17, %r9, 132, %r16;
	shl.b32 	%r18, %r12, 2;
	add.s32 	%r4, %r17, %r18;
	@%p1 bra 	$L__BB1_2;
	ld.global.f32 	%f1, [%rd2];
	st.shared.f32 	[%r4], %f1;
$L__BB1_2:
	setp.ge.s32 	%p2, %r1, %r6;
	bar.sync 	0;
	setp.eq.s32 	%p3, %r1, %r5;
	or.pred  	%p4, %p3, %p2;
	@%p4 bra 	$L__BB1_4;
	add.s32 	%r19, %r2, %r5;
	mul.wide.s32 	%rd5, %r19, 4;
	add.s64 	%rd6, %rd1, %rd5;
	ld.global.f32 	%f2, [%rd6];
	mul.lo.s32 	%r20, %r5, %r6;
	shl.b32 	%r21, %r20, 1;
	add.s32 	%r22, %r3, %r21;
	mul.wide.s32 	%rd7, %r22, 4;
	add.s64 	%rd8, %rd1, %rd7;
	ld.global.f32 	%f3, [%rd8];
	mul.f32 	%f4, %f2, %f3;
	ld.shared.f32 	%f5, [%r4];
	sub.f32 	%f6, %f5, %f4;
	st.shared.f32 	[%r4], %f6;
$L__BB1_4:
	setp.ge.s32 	%p5, %r1, %r6;
	bar.sync 	0;
	@%p5 bra 	$L__BB1_6;
	ld.shared.f32 	%f7, [%r4];
	st.global.f32 	[%rd2], %f7;
$L__BB1_6:
	bar.sync 	0;
	ret;

}


// ===== COMPILED SASS (sm_100) =====

	.target	sm_100

	.elftype	@"ET_EXEC"


//--------------------- .note.nv.tkinfo           --------------------------
	.section	.note.nv.tkinfo,"",@"SHT_NOTE"
	.sectionflags	@"SHF_NOTE_NV_TKINFO"
	.tkinfo
        /*0018*/ 	.word	0x00000002
        /*0030*/ 	.string	""
        /*0030*/ 	.string	"ptxas"
        /*0030*/ 	.string	"Cuda compilation tools, release 13.0, V13.0.88"
        /*0030*/ 	.string	"Build cuda_13.0.r13.0/compiler.36424714_0"
        /*0030*/ 	.string	"-arch sm_100 -m 64 "



//--------------------- .note.nv.cuinfo           --------------------------
	.section	.note.nv.cuinfo,"",@"SHT_NOTE"
	.sectionflags	@"SHF_NOTE_NV_CUINFO"
        /*0018*/ 	.short	0x0002
        /*001a*/ 	.short	0x0064
        /*001c*/ 	.short	0x0082
	.zero		2


//--------------------- .nv.info                  --------------------------
	.section	.nv.info,"",@"SHT_CUDA_INFO"
	.align	4


	//----- nvinfo : EIATTR_REGCOUNT
	.align		4
        /*0000*/ 	.byte	0x04, 0x2f
        /*0002*/ 	.short	(.L_1 - .L_0)
	.align		4
.L_0:
        /*0004*/ 	.word	index@(_Z26divide_by_diagonal_elementPfii)
        /*0008*/ 	.word	0x00000011


	//----- nvinfo : EIATTR_FRAME_SIZE
	.align		4
.L_1:
        /*000c*/ 	.byte	0x04, 0x11
        /*000e*/ 	.short	(.L_3 - .L_2)
	.align		4
.L_2:
        /*0010*/ 	.word	index@($__internal_0_$__cuda_sm3x_div_rn_noftz_f32_slowpath)
        /*0014*/ 	.word	0x00000000


	//----- nvinfo : EIATTR_FRAME_SIZE
	.align		4
.L_3:
        /*0018*/ 	.byte	0x04, 0x11
        /*001a*/ 	.short	(.L_5 - .L_4)
	.align		4
.L_4:
        /*001c*/ 	.word	index@(_Z26divide_by_diagonal_elementPfii)
        /*0020*/ 	.word	0x00000000


	//----- nvinfo : EIATTR_REGCOUNT
	.align		4
.L_5:
        /*0024*/ 	.byte	0x04, 0x2f
        /*0026*/ 	.short	(.L_7 - .L_6)
	.align		4
.L_6:
        /*0028*/ 	.word	index@(_Z13reduce_columnPfii)
        /*002c*/ 	.word	0x00000012


	//----- nvinfo : EIATTR_FRAME_SIZE
	.align		4
.L_7:
        /*0030*/ 	.byte	0x04, 0x11
        /*0032*/ 	.short	(.L_9 - .L_8)
	.align		4
.L_8:
        /*0034*/ 	.word	index@(_Z13reduce_columnPfii)
        /*0038*/ 	.word	0x00000000


	//----- nvinfo : EIATTR_MIN_STACK_SIZE
	.align		4
.L_9:
        /*003c*/ 	.byte	0x04, 0x12
        /*003e*/ 	.short	(.L_11 - .L_10)
	.align		4
.L_10:
        /*0040*/ 	.word	index@(_Z13reduce_columnPfii)
        /*0044*/ 	.word	0x00000000


	//----- nvinfo : EIATTR_MIN_STACK_SIZE
	.align		4
.L_11:
        /*0048*/ 	.byte	0x04, 0x12
        /*004a*/ 	.short	(.L_13 - .L_12)
	.align		4
.L_12:
        /*004c*/ 	.word	index@(_Z26divide_by_diagonal_elementPfii)
        /*0050*/ 	.word	0x00000000
.L_13:


//--------------------- .nv.compat                --------------------------
	.section	.nv.compat,"",@"SHT_CUDA_COMPAT_INFO"
	.align	4
        /*0000*/ 	.byte	0x02, 0x09, 0x00, 0x00, 0x02, 0x02, 0x01, 0x00, 0x02, 0x05, 0x05, 0x00, 0x03, 0x07, 0x01, 0x01
        /*0010*/ 	.byte	0x02, 0x03, 0x00, 0x00, 0x02, 0x06, 0x01, 0x00, 0x04, 0x0b, 0x08, 0x00, 0x01, 0x00, 0x00, 0x00
        /*0020*/ 	.byte	0x00, 0x00, 0x00, 0x00


//--------------------- .nv.info._Z13reduce_columnPfii --------------------------
	.section	.nv.info._Z13reduce_columnPfii,"",@"SHT_CUDA_INFO"
	.sectionflags	@""
	.align	4


	//----- nvinfo : EIATTR_CUDA_API_VERSION
	.align		4
        /*0000*/ 	.byte	0x04, 0x37
        /*0002*/ 	.short	(.L_15 - .L_14)
.L_14:
        /*0004*/ 	.word	0x00000082


	//----- nvinfo : EIATTR_KPARAM_INFO
	.align		4
.L_15:
        /*0008*/ 	.byte	0x04, 0x17
        /*000a*/ 	.short	(.L_17 - .L_16)
.L_16:
        /*000c*/ 	.word	0x00000000
        /*0010*/ 	.short	0x0002
        /*0012*/ 	.short	0x000c
        /*0014*/ 	.byte	0x00, 0xf0, 0x11, 0x00


	//----- nvinfo : EIATTR_KPARAM_INFO
	.align		4
.L_17:
        /*0018*/ 	.byte	0x04, 0x17
        /*001a*/ 	.short	(.L_19 - .L_18)
.L_18:
        /*001c*/ 	.word	0x00000000
        /*0020*/ 	.short	0x0001
        /*0022*/ 	.short	0x0008
        /*0024*/ 	.byte	0x00, 0xf0, 0x11, 0x00


	//----- nvinfo : EIATTR_KPARAM_INFO
	.align		4
.L_19:
        /*0028*/ 	.byte	0x04, 0x17
        /*002a*/ 	.short	(.L_21 - .L_20)
.L_20:
        /*002c*/ 	.word	0x00000000
        /*0030*/ 	.short	0x0000
        /*0032*/ 	.short	0x0000
        /*0034*/ 	.byte	0x00, 0xf5, 0x21, 0x00


	//----- nvinfo : EIATTR_SPARSE_MMA_MASK
	.align		4
.L_21:
        /*0038*/ 	.byte	0x03, 0x50
        /*003a*/ 	.short	0x0000


	//----- nvinfo : EIATTR_MAXREG_COUNT
	.align		4
        /*003c*/ 	.byte	0x03, 0x1b
        /*003e*/ 	.short	0x00ff


	//----- nvinfo : EIATTR_NUM_BARRIERS
	.align		4
        /*0040*/ 	.byte	0x02, 0x4c
        /*0042*/ 	.byte	0x01
	.zero		1


	//----- nvinfo : EIATTR_MERCURY_ISA_VERSION
	.align		4
        /*0044*/ 	.byte	0x03, 0x5f
        /*0046*/ 	.short	0x0101


	//----- nvinfo : EIATTR_VRC_CTA_INIT_COUNT
	.align		4
        /*0048*/ 	.byte	0x02, 0x4a
	.zero		1
	.zero		1


	//----- nvinfo : EIATTR_EXIT_INSTR_OFFSETS
	.align		4
        /*004c*/ 	.byte	0x04, 0x1c
        /*004e*/ 	.short	(.L_23 - .L_22)


	//   ....[0]....
.L_22:
        /*0050*/ 	.word	0x000002b0


	//----- nvinfo : EIATTR_CRS_STACK_SIZE
	.align		4
.L_23:
        /*0054*/ 	.byte	0x04, 0x1e
        /*0056*/ 	.short	(.L_25 - .L_24)
.L_24:
        /*0058*/ 	.word	0x00000000


	//----- nvinfo : EIATTR_CBANK_PARAM_SIZE
	.align		4
.L_25:
        /*005c*/ 	.byte	0x03, 0x19
        /*005e*/ 	.short	0x0010


	//----- nvinfo : EIATTR_PARAM_CBANK
	.align		4
        /*0060*/ 	.byte	0x04, 0x0a
        /*0062*/ 	.short	(.L_27 - .L_26)
	.align		4
.L_26:
        /*0064*/ 	.word	index@(.nv.constant0._Z13reduce_columnPfii)
        /*0068*/ 	.short	0x0380
        /*006a*/ 	.short	0x0010


	//----- nvinfo : EIATTR_SW_WAR
	.align		4
.L_27:
        /*006c*/ 	.byte	0x04, 0x36
        /*006e*/ 	.short	(.L_29 - .L_28)
.L_28:
        /*0070*/ 	.word	0x00000008
.L_29:


//--------------------- .nv.info._Z26divide_by_diagonal_elementPfii --------------------------
	.section	.nv.info._Z26divide_by_diagonal_elementPfii,"",@"SHT_CUDA_INFO"
	.sectionflags	@""
	.align	4


	//----- nvinfo : EIATTR_CUDA_API_VERSION
	.align		4
        /*0000*/ 	.byte	0x04, 0x37
        /*0002*/ 	.short	(.L_31 - .L_30)
.L_30:
        /*0004*/ 	.word	0x00000082


	//----- nvinfo : EIATTR_KPARAM_INFO
	.align		4
.L_31:
        /*0008*/ 	.byte	0x04, 0x17
        /*000a*/ 	.short	(.L_33 - .L_32)
.L_32:
        /*000c*/ 	.word	0x00000000
        /*0010*/ 	.short	0x0002
        /*0012*/ 	.short	0x000c
        /*0014*/ 	.byte	0x00, 0xf0, 0x11, 0x00


	//----- nvinfo : EIATTR_KPARAM_INFO
	.align		4
.L_33:
        /*0018*/ 	.byte	0x04, 0x17
        /*001a*/ 	.short	(.L_35 - .L_34)
.L_34:
        /*001c*/ 	.word	0x00000000
        /*0020*/ 	.short	0x0001
        /*0022*/ 	.short	0x0008
        /*0024*/ 	.byte	0x00, 0xf0, 0x11, 0x00


	//----- nvinfo : EIATTR_KPARAM_INFO
	.align		4
.L_35:
        /*0028*/ 	.byte	0x04, 0x17
        /*002a*/ 	.short	(.L_37 - .L_36)
.L_36:
        /*002c*/ 	.word	0x00000000
        /*0030*/ 	.short	0x0000
        /*0032*/ 	.short	0x0000
        /*0034*/ 	.byte	0x00, 0xf5, 0x21, 0x00


	//----- nvinfo : EIATTR_SPARSE_MMA_MASK
	.align		4
.L_37:
        /*0038*/ 	.byte	0x03, 0x50
        /*003a*/ 	.short	0x0000


	//----- nvinfo : EIATTR_MAXREG_COUNT
	.align		4
        /*003c*/ 	.byte	0x03, 0x1b
        /*003e*/ 	.short	0x00ff


	//----- nvinfo : EIATTR_NUM_BARRIERS
	.align		4
        /*0040*/ 	.byte	0x02, 0x4c
        /*0042*/ 	.byte	0x01
	.zero		1


	//----- nvinfo : EIATTR_MERCURY_ISA_VERSION
	.align		4
        /*0044*/ 	.byte	0x03, 0x5f
        /*0046*/ 	.short	0x0101


	//----- nvinfo : EIATTR_VRC_CTA_INIT_COUNT
	.align		4
        /*0048*/ 	.byte	0x02, 0x4a
	.zero		1
	.zero		1


	//----- nvinfo : EIATTR_EXIT_INSTR_OFFSETS
	.align		4
        /*004c*/ 	.byte	0x04, 0x1c
        /*004e*/ 	.short	(.L_39 - .L_38)


	//   ....[0]....
.L_38:
        /*0050*/ 	.word	0x00000220


	//----- nvinfo : EIATTR_CRS_STACK_SIZE
	.align		4
.L_39:
        /*0054*/ 	.byte	0x04, 0x1e
        /*0056*/ 	.short	(.L_41 - .L_40)
.L_40:
        /*0058*/ 	.word	0x00000000


	//----- nvinfo : EIATTR_CBANK_PARAM_SIZE
	.align		4
.L_41:
        /*005c*/ 	.byte	0x03, 0x19
        /*005e*/ 	.short	0x0010


	//----- nvinfo : EIATTR_PARAM_CBANK
	.align		4
        /*0060*/ 	.byte	0x04, 0x0a
        /*0062*/ 	.short	(.L_43 - .L_42)
	.align		4
.L_42:
        /*0064*/ 	.word	index@(.nv.constant0._Z26divide_by_diagonal_elementPfii)
        /*0068*/ 	.short	0x0380
        /*006a*/ 	.short	0x0010


	//----- nvinfo : EIATTR_SW_WAR
	.align		4
.L_43:
        /*006c*/ 	.byte	0x04, 0x36
        /*006e*/ 	.short	(.L_45 - .L_44)
.L_44:
        /*0070*/ 	.word	0x00000008
.L_45:


//--------------------- .nv.callgraph             --------------------------
	.section	.nv.callgraph,"",@"SHT_CUDA_CALLGRAPH"
	.align	4
	.sectionentsize	8
	.align		4
        /*0000*/ 	.word	0x00000000
	.align		4
        /*0004*/ 	.word	0xffffffff
	.align		4
        /*0008*/ 	.word	0x00000000
	.align		4
        /*000c*/ 	.word	0xfffffffe
	.align		4
        /*0010*/ 	.word	0x00000000
	.align		4
        /*0014*/ 	.word	0xfffffffd
	.align		4
        /*0018*/ 	.word	0x00000000
	.align		4
        /*001c*/ 	.word	0xfffffffc


//--------------------- .text._Z13reduce_columnPfii --------------------------
	.section	.text._Z13reduce_columnPfii,"ax",@progbits
	.align	128
        .global         _Z13reduce_columnPfii
        .type           _Z13reduce_columnPfii,@function
        .size           _Z13reduce_columnPfii,(.L_x_18 - _Z13reduce_columnPfii)
        .other          _Z13reduce_columnPfii,@"STO_CUDA_ENTRY STV_DEFAULT"
_Z13reduce_columnPfii:
.text._Z13reduce_columnPfii:
[----:B------:R-:W-:Y:S01]  /*0000*/  LDC R1, c[0x0][0x37c] ;  /* 0x0000df00ff017b82 */ /* 0x000fe20000000800 */
[----:B------:R-:W0:Y:S07]  /*0010*/  S2R R15, SR_TID.Y ;  /* 0x00000000000f7919 */ /* 0x000e2e0000002200 */
[----:B------:R-:W0:Y:S01]  /*0020*/  LDC R0, c[0x0][0x364] ;  /* 0x0000d900ff007b82 */ /* 0x000e220000000800 */
[----:B------:R-:W1:Y:S07]  /*0030*/  S2R R12, SR_TID.X ;  /* 0x00000000000c7919 */ /* 0x000e6e0000002100 */
[----:B------:R-:W0:Y:S08]  /*0040*/  S2UR UR4, SR_CTAID.Y ;  /* 0x00000000000479c3 */ /* 0x000e300000002600 */
[----:B------:R-:W1:Y:S08]  /*0050*/  S2UR UR5, SR_CTAID.X ;  /* 0x00000000000579c3 */ /* 0x000e700000002500 */
[----:B------:R-:W1:Y:S08]  /*0060*/  LDC R5, c[0x0][0x360] ;  /* 0x0000d800ff057b82 */ /* 0x000e700000000800 */
[----:B------:R-:W2:Y:S01]  /*0070*/  LDC.64 R6, c[0x0][0x388] ;  /* 0x0000e200ff067b82 */ /* 0x000ea20000000a00 */
[----:B0-----:R-:W-:-:S07]  /*0080*/  IMAD R0, R0, UR4, R15 ;  /* 0x0000000400007c24 */ /* 0x001fce000f8e020f */
[----:B------:R-:W0:Y:S01]  /*0090*/  LDC.64 R2, c[0x0][0x380] ;  /* 0x0000e000ff027b82 */ /* 0x000e220000000a00 */
[----:B-1----:R-:W-:Y:S01]  /*00a0*/  IMAD R5, R5, UR5, R12 ;  /* 0x0000000505057c24 */ /* 0x002fe2000f8e020c */
[----:B------:R-:W1:Y:S01]  /*00b0*/  LDCU.64 UR4, c[0x0][0x358] ;  /* 0x00006b00ff0477ac */ /* 0x000e620008000a00 */
[----:B--2---:R-:W-:-:S03]  /*00c0*/  IMAD R9, R0, R7, RZ ;  /* 0x0000000700097224 */ /* 0x004fc600078e02ff */
[----:B------:R-:W-:Y:S02]  /*00d0*/  IADD3 R8, PT, PT, R5, R6, RZ ;  /* 0x0000000605087210 */ /* 0x000fe40007ffe0ff */
[----:B------:R-:W-:Y:S02]  /*00e0*/  ISETP.GE.AND P1, PT, R0, R7, PT ;  /* 0x000000070000720c */ /* 0x000fe40003f26270 */
[----:B------:R-:W-:-:S05]  /*00f0*/  LEA R5, R9, R8, 0x1 ;  /* 0x0000000809057211 */ /* 0x000fca00078e08ff */
[----:B0-----:R-:W-:-:S06]  /*0100*/  IMAD.WIDE R4, R5, 0x4, R2 ;  /* 0x0000000405047825 */ /* 0x001fcc00078e0202 */
[----:B-1----:R-:W2:Y:S01]  /*0110*/  @!P1 LDG.E R11, desc[UR4][R4.64] ;  /* 0x00000004040b9981 */ /* 0x002ea2000c1e1900 */
[----:B------:R-:W-:Y:S01]  /*0120*/  MOV R10, 0x400 ;  /* 0x00000400000a7802 */ /* 0x000fe20000000f00 */
[----:B------:R-:W-:Y:S01]  /*0130*/  BSSY.RECONVERGENT B0, `(.L_x_0) ;  /* 0x0000013000007945 */ /* 0x000fe20003800200 */
[----:B------:R-:W-:Y:S01]  /*0140*/  ISETP.EQ.OR P0, PT, R0, R6, P1 ;  /* 0x000000060000720c */ /* 0x000fe20000f02670 */
[----:B------:R-:W0:Y:S02]  /*0150*/  S2R R13, SR_CgaCtaId ;  /* 0x00000000000d7919 */ /* 0x000e240000008800 */
[----:B0-----:R-:W-:-:S05]  /*0160*/  LEA R10, R13, R10, 0x18 ;  /* 0x0000000a0d0a7211 */ /* 0x001fca00078ec0ff */
[----:B------:R-:W-:-:S05]  /*0170*/  IMAD R10, R15, 0x84, R10 ;  /* 0x000000840f0a7824 */ /* 0x000fca00078e020a */
[----:B------:R-:W-:-:S05]  /*0180*/  LEA R10, R12, R10, 0x2 ;  /* 0x0000000a0c0a7211 */ /* 0x000fca00078e10ff */
[----:B--2---:R0:W-:Y:S01]  /*0190*/  @!P1 STS [R10], R11 ;  /* 0x0000000b0a009388 */ /* 0x0041e20000000800 */
[----:B------:R-:W-:Y:S06]  /*01a0*/  BAR.SYNC.DEFER_BLOCKING 0x0 ;  /* 0x0000000000007b1d */ /* 0x000fec0000010000 */
[----:B------:R-:W-:Y:S05]  /*01b0*/  @P0 BRA `(.L_x_1) ;  /* 0x0000000000280947 */ /* 0x000fea0003800000 */
[-C--:B0-----:R-:W-:Y:S01]  /*01c0*/  IMAD R11, R7, R6.reuse, RZ ;  /* 0x00000006070b7224 */ /* 0x081fe200078e02ff */
[----:B------:R-:W-:Y:S02]  /*01d0*/  LEA R7, R9, R6, 0x1 ;  /* 0x0000000609077211 */ /* 0x000fe400078e08ff */
[----:B------:R-:W0:Y:S02]  /*01e0*/  LDS R9, [R10] ;  /* 0x000000000a097984 */ /* 0x000e240000000800 */
[----:B------:R-:W-:Y:S01]  /*01f0*/  LEA R11, R11, R8, 0x1 ;  /* 0x000000080b0b7211 */ /* 0x000fe200078e08ff */
[----:B------:R-:W-:-:S04]  /*0200*/  IMAD.WIDE R6, R7, 0x4, R2 ;  /* 0x0000000407067825 */ /* 0x000fc800078e0202 */
[----:B------:R-:W-:Y:S02]  /*0210*/  IMAD.WIDE R2, R11, 0x4, R2 ;  /* 0x000000040b027825 */ /* 0x000fe400078e0202 */
[----:B------:R-:W0:Y:S04]  /*0220*/  LDG.E R6, desc[UR4][R6.64] ;  /* 0x0000000406067981 */ /* 0x000e28000c1e1900 */
[----:B------:R-:W0:Y:S02]  /*0230*/  LDG.E R3, desc[UR4][R2.64] ;  /* 0x0000000402037981 */ /* 0x000e24000c1e1900 */
[----:B0-----:R-:W-:-:S05]  /*0240*/  FFMA R9, -R6, R3, R9 ;  /* 0x0000000306097223 */ /* 0x001fca0000000109 */
[----:B------:R1:W-:Y:S02]  /*0250*/  STS [R10], R9 ;  /* 0x000000090a007388 */ /* 0x0003e40000000800 */
.L_x_1:
[----:B------:R-:W-:Y:S05]  /*0260*/  BSYNC.RECONVERGENT B0 ;  /* 0x0000000000007941 */ /* 0x000fea0003800200 */
.L_x_0:
[----:B------:R-:W-:Y:S06]  /*0270*/  BAR.SYNC.DEFER_BLOCKING 0x0 ;  /* 0x0000000000007b1d */ /* 0x000fec0000010000 */
[----:B------:R-:W2:Y:S04]  /*0280*/  @!P1 LDS R3, [R10] ;  /* 0x000000000a039984 */ /* 0x000ea80000000800 */
[----:B--2---:R-:W-:Y:S01]  /*0290*/  @!P1 STG.E desc[UR4][R4.64], R3 ;  /* 0x0000000304009986 */ /* 0x004fe2000c101904 */
[----:B------:R-:W-:Y:S06]  /*02a0*/  BAR.SYNC.DEFER_BLOCKING 0x0 ;  /* 0x0000000000007b1d */ /* 0x000fec0000010000 */
[----:B------:R-:W-:Y:S05]  /*02b0*/  EXIT ;  /* 0x000000000000794d */ /* 0x000fea0003800000 */
.L_x_2:
[----:B------:R-:W-:-:S00]  /*02c0*/  BRA `(.L_x_2) ;  /* 0xfffffffc00fc7947 */ /* 0x000fc0000383ffff */
[----:B------:R-:W-:-:S00]  /*02d0*/  NOP ;  /* 0x0000000000007918 */ /* 0x000fc00000000000 */
        /* <DEDUP_REMOVED lines=10> */
.L_x_18:


//--------------------- .text._Z26divide_by_diagonal_elementPfii --------------------------
	.section	.text._Z26divide_by_diagonal_elementPfii,"ax",@progbits
	.align	128
        .global         _Z26divide_by_diagonal_elementPfii
        .type           _Z26divide_by_diagonal_elementPfii,@function
        .size           _Z26divide_by_diagonal_elementPfii,(.L_x_17 - _Z26divide_by_diagonal_elementPfii)
        .other          _Z26divide_by_diagonal_elementPfii,@"STO_CUDA_ENTRY STV_DEFAULT"
_Z26divide_by_diagonal_elementPfii:
.text._Z26divide_by_diagonal_elementPfii:
[----:B------:R-:W-:Y:S01]  /*0000*/  LDC R1, c[0x0][0x37c] ;  /* 0x0000df00ff017b82 */ /* 0x000fe20000000800 */
[----:B------:R-:W0:Y:S07]  /*0010*/  S2R R7, SR_TID.X ;  /* 0x0000000000077919 */ /* 0x000e2e0000002100 */
[----:B------:R-:W1:Y:S01]  /*0020*/  LDC.64 R2, c[0x0][0x388] ;  /* 0x0000e200ff027b82 */ /* 0x000e620000000a00 */
[----:B------:R-:W2:Y:S07]  /*0030*/  LDCU.64 UR6, c[0x0][0x358] ;  /* 0x00006b00ff0677ac */ /* 0x000eae0008000a00 */
[----:B------:R-:W3:Y:S01]  /*0040*/  LDC.64 R4, c[0x0][0x380] ;  /* 0x0000e000ff047b82 */ /* 0x000ee20000000a00 */
[----:B-1----:R-:W-:-:S02]  /*0050*/  IMAD R0, R2, R3, RZ ;  /* 0x0000000302007224 */ /* 0x002fc400078e02ff */
[----:B0-----:R-:W-:-:S04]  /*0060*/  IMAD.IADD R3, R7, 0x1, R2 ;  /* 0x0000000107037824 */ /* 0x001fc800078e0202 */
[----:B------:R-:W-:-:S04]  /*0070*/  IMAD R3, R0, 0x2, R3 ;  /* 0x0000000200037824 */ /* 0x000fc800078e0203 */
[----:B---3--:R-:W-:-:S05]  /*0080*/  IMAD.WIDE R4, R3, 0x4, R4 ;  /* 0x0000000403047825 */ /* 0x008fca00078e0204 */
[----:B--2---:R-:W2:Y:S01]  /*0090*/  LDG.E R3, desc[UR6][R4.64] ;  /* 0x0000000604037981 */ /* 0x004ea2000c1e1900 */
[----:B------:R-:W0:Y:S01]  /*00a0*/  S2UR UR5, SR_CgaCtaId ;  /* 0x00000000000579c3 */ /* 0x000e220000008800 */
[----:B------:R-:W-:Y:S01]  /*00b0*/  UMOV UR4, 0x400 ;  /* 0x0000040000047882 */ /* 0x000fe20000000000 */
[----:B------:R-:W-:Y:S01]  /*00c0*/  BSSY.RECONVERGENT B0, `(.L_x_3) ;  /* 0x0000012000007945 */ /* 0x000fe20003800200 */
[----:B0-----:R-:W-:-:S06]  /*00d0*/  ULEA UR4, UR5, UR4, 0x18 ;  /* 0x0000000405047291 */ /* 0x001fcc000f8ec0ff */
[----:B------:R-:W-:-:S05]  /*00e0*/  LEA R2, R7, UR4, 0x2 ;  /* 0x0000000407027c11 */ /* 0x000fca000f8e10ff */
[----:B--2---:R-:W-:Y:S01]  /*00f0*/  STS [R2], R3 ;  /* 0x0000000302007388 */ /* 0x004fe20000000800 */
[----:B------:R-:W-:Y:S06]  /*0100*/  BAR.SYNC.DEFER_BLOCKING 0x0 ;  /* 0x0000000000007b1d */ /* 0x000fec0000010000 */
[----:B------:R-:W0:Y:S04]  /*0110*/  LDS R9, [UR4] ;  /* 0x00000004ff097984 */ /* 0x000e280008000800 */
[----:B------:R-:W1:Y:S01]  /*0120*/  LDS R0, [R2] ;  /* 0x0000000002007984 */ /* 0x000e620000000800 */
[----:B0-----:R-:W0:Y:S08]  /*0130*/  MUFU.RCP R6, R9 ;  /* 0x0000000900067308 */ /* 0x001e300000001000 */
[----:B-1----:R-:W1:Y:S01]  /*0140*/  FCHK P0, R0, R9 ;  /* 0x0000000900007302 */ /* 0x002e620000000000 */
[----:B0-----:R-:W-:-:S04]  /*0150*/  FFMA R7, -R9, R6, 1 ;  /* 0x3f80000009077423 */ /* 0x001fc80000000106 */
[----:B------:R-:W-:-:S04]  /*0160*/  FFMA R7, R6, R7, R6 ;  /* 0x0000000706077223 */ /* 0x000fc80000000006 */
[----:B------:R-:W-:-:S04]  /*0170*/  FFMA R6, R0, R7, RZ ;  /* 0x0000000700067223 */ /* 0x000fc800000000ff */
[----:B------:R-:W-:-:S04]  /*0180*/  FFMA R8, -R9, R6, R0 ;  /* 0x0000000609087223 */ /* 0x000fc80000000100 */
[----:B------:R-:W-:Y:S01]  /*0190*/  FFMA R7, R7, R8, R6 ;  /* 0x0000000807077223 */ /* 0x000fe20000000006 */
[----:B-1----:R-:W-:Y:S06]  /*01a0*/  @!P0 BRA `(.L_x_4) ;  /* 0x00000000000c8947 */ /* 0x002fec0003800000 */
[----:B------:R-:W-:-:S07]  /*01b0*/  MOV R6, 0x1d0 ;  /* 0x000001d000067802 */ /* 0x000fce0000000f00 */
[----:B------:R-:W-:Y:S05]  /*01c0*/  CALL.REL.NOINC `($__internal_0_$__cuda_sm3x_div_rn_noftz_f32_slowpath) ;  /* 0x0000000000187944 */ /* 0x000fea0003c00000 */
[----:B------:R-:W-:-:S07]  /*01d0*/  IMAD.MOV.U32 R7, RZ, RZ, R0 ;  /* 0x000000ffff077224 */ /* 0x000fce00078e0000 */
.L_x_4:
[----:B------:R-:W-:Y:S05]  /*01e0*/  BSYNC.RECONVERGENT B0 ;  /* 0x0000000000007941 */ /* 0x000fea0003800200 */
.L_x_3:
[----:B------:R-:W-:Y:S04]  /*01f0*/  STG.E desc[UR6][R4.64], R7 ;  /* 0x0000000704007986 */ /* 0x000fe8000c101906 */
[----:B------:R-:W-:Y:S01]  /*0200*/  STS [R2], R7 ;  /* 0x0000000702007388 */ /* 0x000fe20000000800 */
[----:B------:R-:W-:Y:S06]  /*0210*/  BAR.SYNC.DEFER_BLOCKING 0x0 ;  /* 0x0000000000007b1d */ /* 0x000fec0000010000 */
[----:B------:R-:W-:Y:S05]  /*0220*/  EXIT ;  /* 0x000000000000794d */ /* 0x000fea0003800000 */
        .weak           $__internal_0_$__cuda_sm3x_div_rn_noftz_f32_slowpath
        .type           $__internal_0_$__cuda_sm3x_div_rn_noftz_f32_slowpath,@function
        .size           $__internal_0_$__cuda_sm3x_div_rn_noftz_f32_slowpath,(.L_x_17 - $__internal_0_$__cuda_sm3x_div_rn_noftz_f32_slowpath)
$__internal_0_$__cuda_sm3x_div_rn_noftz_f32_slowpath:
[----:B------:R-:W-:Y:S01]  /*0230*/  SHF.R.U32.HI R7, RZ, 0x17, R9 ;  /* 0x00000017ff077819 */ /* 0x000fe20000011609 */
[----:B------:R-:W-:Y:S01]  /*0240*/  BSSY.RECONVERGENT B1, `(.L_x_5) ;  /* 0x0000064000017945 */ /* 0x000fe20003800200 */
[--C-:B------:R-:W-:Y:S01]  /*0250*/  SHF.R.U32.HI R3, RZ, 0x17, R0.reuse ;  /* 0x00000017ff037819 */ /* 0x100fe20000011600 */
[----:B------:R-:W-:Y:S01]  /*0260*/  IMAD.MOV.U32 R11, RZ, RZ, R0 ;  /* 0x000000ffff0b7224 */ /* 0x000fe200078e0000 */
[----:B------:R-:W-:Y:S02]  /*0270*/  LOP3.LUT R10, R7, 0xff, RZ, 0xc0, !PT ;  /* 0x000000ff070a7812 */ /* 0x000fe400078ec0ff */
[----:B------:R-:W-:-:S03]  /*0280*/  LOP3.LUT R8, R3, 0xff, RZ, 0xc0, !PT ;  /* 0x000000ff03087812 */ /* 0x000fc600078ec0ff */
[----:B------:R-:W-:Y:S02]  /*0290*/  VIADD R13, R10, 0xffffffff ;  /* 0xffffffff0a0d7836 */ /* 0x000fe40000000000 */
[----:B------:R-:W-:-:S03]  /*02a0*/  VIADD R12, R8, 0xffffffff ;  /* 0xffffffff080c7836 */ /* 0x000fc60000000000 */
[----:B------:R-:W-:-:S04]  /*02b0*/  ISETP.GT.U32.AND P0, PT, R13, 0xfd, PT ;  /* 0x000000fd0d00780c */ /* 0x000fc80003f04070 */
[----:B------:R-:W-:-:S13]  /*02c0*/  ISETP.GT.U32.OR P0, PT, R12, 0xfd, P0 ;  /* 0x000000fd0c00780c */ /* 0x000fda0000704470 */
[----:B------:R-:W-:Y:S01]  /*02d0*/  @!P0 IMAD.MOV.U32 R7, RZ, RZ, RZ ;  /* 0x000000ffff078224 */ /* 0x000fe200078e00ff */
[----:B------:R-:W-:Y:S06]  /*02e0*/  @!P0 BRA `(.L_x_6) ;  /* 0x0000000000608947 */ /* 0x000fec0003800000 */
[----:B------:R-:W-:Y:S01]  /*02f0*/  FSETP.GTU.FTZ.AND P0, PT, |R0|, +INF , PT ;  /* 0x7f8000000000780b */ /* 0x000fe20003f1c200 */
[----:B------:R-:W-:Y:S01]  /*0300*/  IMAD.MOV.U32 R3, RZ, RZ, R9 ;  /* 0x000000ffff037224 */ /* 0x000fe200078e0009 */
[----:B------:R-:W-:-:S04]  /*0310*/  FSETP.GTU.FTZ.AND P1, PT, |R9|, +INF , PT ;  /* 0x7f8000000900780b */ /* 0x000fc80003f3c200 */
[----:B------:R-:W-:-:S13]  /*0320*/  PLOP3.LUT P0, PT, P0, P1, PT, 0xf8, 0x8f ;  /* 0x00000000008f781c */ /* 0x000fda0000703f70 */
[----:B------:R-:W-:Y:S05]  /*0330*/  @P0 BRA `(.L_x_7) ;  /* 0x00000004004c0947 */ /* 0x000fea0003800000 */
[----:B------:R-:W-:-:S13]  /*0340*/  LOP3.LUT P0, RZ, R9, 0x7fffffff, R11, 0xc8, !PT ;  /* 0x7fffffff09ff7812 */ /* 0x000fda000780c80b */
[----:B------:R-:W-:Y:S05]  /*0350*/  @!P0 BRA `(.L_x_8) ;  /* 0x00000004003c8947 */ /* 0x000fea0003800000 */
[C---:B------:R-:W-:Y:S02]  /*0360*/  FSETP.NEU.FTZ.AND P2, PT, |R0|.reuse, +INF , PT ;  /* 0x7f8000000000780b */ /* 0x040fe40003f5d200 */
[----:B------:R-:W-:Y:S02]  /*0370*/  FSETP.NEU.FTZ.AND P1, PT, |R3|, +INF , PT ;  /* 0x7f8000000300780b */ /* 0x000fe40003f3d200 */
[----:B------:R-:W-:-:S11]  /*0380*/  FSETP.NEU.FTZ.AND P0, PT, |R0|, +INF , PT ;  /* 0x7f8000000000780b */ /* 0x000fd60003f1d200 */
[----:B------:R-:W-:Y:S05]  /*0390*/  @!P1 BRA !P2, `(.L_x_8) ;  /* 0x00000004002c9947 */ /* 0x000fea0005000000 */
[----:B------:R-:W-:-:S04]  /*03a0*/  LOP3.LUT P2, RZ, R11, 0x7fffffff, RZ, 0xc0, !PT ;  /* 0x7fffffff0bff7812 */ /* 0x000fc8000784c0ff */
[----:B------:R-:W-:-:S13]  /*03b0*/  PLOP3.LUT P1, PT, P1, P2, PT, 0x2f, 0xf2 ;  /* 0x0000000000f2781c */ /* 0x000fda0000f24577 */
[----:B------:R-:W-:Y:S05]  /*03c0*/  @P1 BRA `(.L_x_9) ;  /* 0x0000000400181947 */ /* 0x000fea0003800000 */
[----:B------:R-:W-:-:S04]  /*03d0*/  LOP3.LUT P1, RZ, R9, 0x7fffffff, RZ, 0xc0, !PT ;  /* 0x7fffffff09ff7812 */ /* 0x000fc8000782c0ff */
[----:B------:R-:W-:-:S13]  /*03e0*/  PLOP3.LUT P0, PT, P0, P1, PT, 0x2f, 0xf2 ;  /* 0x0000000000f2781c */ /* 0x000fda0000702577 */
[----:B------:R-:W-:Y:S05]  /*03f0*/  @P0 BRA `(.L_x_10) ;  /* 0x0000000400000947 */ /* 0x000fea0003800000 */
[----:B------:R-:W-:Y:S02]  /*0400*/  ISETP.GE.AND P0, PT, R12, RZ, PT ;  /* 0x000000ff0c00720c */ /* 0x000fe40003f06270 */
[----:B------:R-:W-:-:S11]  /*0410*/  ISETP.GE.AND P1, PT, R13, RZ, PT ;  /* 0x000000ff0d00720c */ /* 0x000fd60003f26270 */
[----:B------:R-:W-:Y:S02]  /*0420*/  @P0 IMAD.MOV.U32 R7, RZ, RZ, RZ ;  /* 0x000000ffff070224 */ /* 0x000fe400078e00ff */
[----:B------:R-:W-:Y:S01]  /*0430*/  @!P0 FFMA R11, R0, 1.84467440737095516160e+19, RZ ;  /* 0x5f800000000b8823 */ /* 0x000fe200000000ff */
[----:B------:R-:W-:Y:S02]  /*0440*/  @!P0 IMAD.MOV.U32 R7, RZ, RZ, -0x40 ;  /* 0xffffffc0ff078424 */ /* 0x000fe400078e00ff */
[----:B------:R-:W-:Y:S02]  /*0450*/  @!P1 FFMA R9, R3, 1.84467440737095516160e+19, RZ ;  /* 0x5f80000003099823 */ /* 0x000fe400000000ff */
[----:B------:R-:W-:-:S07]  /*0460*/  @!P1 VIADD R7, R7, 0x40 ;  /* 0x0000004007079836 */ /* 0x000fce0000000000 */
.L_x_6:
[----:B------:R-:W-:Y:S01]  /*0470*/  LEA R0, R10, 0xc0800000, 0x17 ;  /* 0xc08000000a007811 */ /* 0x000fe200078eb8ff */
[----:B------:R-:W-:Y:S01]  /*0480*/  VIADD R8, R8, 0xffffff81 ;  /* 0xffffff8108087836 */ /* 0x000fe20000000000 */
[----:B------:R-:W-:Y:S03]  /*0490*/  BSSY.RECONVERGENT B2, `(.L_x_11) ;  /* 0x0000035000027945 */ /* 0x000fe60003800200 */
[----:B------:R-:W-:Y:S02]  /*04a0*/  IMAD.IADD R9, R9, 0x1, -R0 ;  /* 0x0000000109097824 */ /* 0x000fe400078e0a00 */
[C---:B------:R-:W-:Y:S01]  /*04b0*/  IMAD R0, R8.reuse, -0x800000, R11 ;  /* 0xff80000008007824 */ /* 0x040fe200078e020b */
[----:B------:R-:W-:Y:S01]  /*04c0*/  IADD3 R8, PT, PT, R8, 0x7f, -R10 ;  /* 0x0000007f08087810 */ /* 0x000fe20007ffe80a */
[----:B------:R-:W0:Y:S01]  /*04d0*/  MUFU.RCP R3, R9 ;  /* 0x0000000900037308 */ /* 0x000e220000001000 */
[----:B------:R-:W-:-:S03]  /*04e0*/  FADD.FTZ R13, -R9, -RZ ;  /* 0x800000ff090d7221 */ /* 0x000fc60000010100 */
[----:B------:R-:W-:Y:S02]  /*04f0*/  IMAD.IADD R8, R8, 0x1, R7 ;  /* 0x0000000108087824 */ /* 0x000fe400078e0207 */
[----:B0-----:R-:W-:-:S04]  /*0500*/  FFMA R12, R3, R13, 1 ;  /* 0x3f800000030c7423 */ /* 0x001fc8000000000d */
[----:B------:R-:W-:-:S04]  /*0510*/  FFMA R14, R3, R12, R3 ;  /* 0x0000000c030e7223 */ /* 0x000fc80000000003 */
[----:B------:R-:W-:-:S04]  /*0520*/  FFMA R3, R0, R14, RZ ;  /* 0x0000000e00037223 */ /* 0x000fc800000000ff */
[----:B------:R-:W-:-:S04]  /*0530*/  FFMA R12, R13, R3, R0 ;  /* 0x000000030d0c7223 */ /* 0x000fc80000000000 */
[----:B------:R-:W-:-:S04]  /*0540*/  FFMA R11, R14, R12, R3 ;  /* 0x0000000c0e0b7223 */ /* 0x000fc80000000003 */
[----:B------:R-:W-:-:S04]  /*0550*/  FFMA R12, R13, R11, R0 ;  /* 0x0000000b0d0c7223 */ /* 0x000fc80000000000 */
[----:B------:R-:W-:-:S05]  /*0560*/  FFMA R0, R14, R12, R11 ;  /* 0x0000000c0e007223 */ /* 0x000fca000000000b */
[----:B------:R-:W-:-:S04]  /*0570*/  SHF.R.U32.HI R3, RZ, 0x17, R0 ;  /* 0x00000017ff037819 */ /* 0x000fc80000011600 */
[----:B------:R-:W-:-:S05]  /*0580*/  LOP3.LUT R3, R3, 0xff, RZ, 0xc0, !PT ;  /* 0x000000ff03037812 */ /* 0x000fca00078ec0ff */
[----:B------:R-:W-:-:S04]  /*0590*/  IMAD.IADD R9, R3, 0x1, R8 ;  /* 0x0000000103097824 */ /* 0x000fc800078e0208 */
[----:B------:R-:W-:-:S05]  /*05a0*/  VIADD R3, R9, 0xffffffff ;  /* 0xffffffff09037836 */ /* 0x000fca0000000000 */
[----:B------:R-:W-:-:S13]  /*05b0*/  ISETP.GE.U32.AND P0, PT, R3, 0xfe, PT ;  /* 0x000000fe0300780c */ /* 0x000fda0003f06070 */
[----:B------:R-:W-:Y:S05]  /*05c0*/  @!P0 BRA `(.L_x_12) ;  /* 0x0000000000808947 */ /* 0x000fea0003800000 */
[----:B------:R-:W-:-:S13]  /*05d0*/  ISETP.GT.AND P0, PT, R9, 0xfe, PT ;  /* 0x000000fe0900780c */ /* 0x000fda0003f04270 */
[----:B------:R-:W-:Y:S05]  /*05e0*/  @P0 BRA `(.L_x_13) ;  /* 0x00000000006c0947 */ /* 0x000fea0003800000 */
[----:B------:R-:W-:-:S13]  /*05f0*/  ISETP.GE.AND P0, PT, R9, 0x1, PT ;  /* 0x000000010900780c */ /* 0x000fda0003f06270 */
[----:B------:R-:W-:Y:S05]  /*0600*/  @P0 BRA `(.L_x_14) ;  /* 0x0000000000740947 */ /* 0x000fea0003800000 */
[----:B------:R-:W-:Y:S02]  /*0610*/  ISETP.GE.AND P0, PT, R9, -0x18, PT ;  /* 0xffffffe80900780c */ /* 0x000fe40003f06270 */
[----:B------:R-:W-:-:S11]  /*0620*/  LOP3.LUT R0, R0, 0x80000000, RZ, 0xc0, !PT ;  /* 0x8000000000007812 */ /* 0x000fd600078ec0ff */
[----:B------:R-:W-:Y:S05]  /*0630*/  @!P0 BRA `(.L_x_14) ;  /* 0x0000000000688947 */ /* 0x000fea0003800000 */
[CCC-:B------:R-:W-:Y:S01]  /*0640*/  FFMA.RZ R3, R14.reuse, R12.reuse, R11.reuse ;  /* 0x0000000c0e037223 */ /* 0x1c0fe2000000c00b */
[C---:B------:R-:W-:Y:S02]  /*0650*/  VIADD R10, R9.reuse, 0x20 ;  /* 0x00000020090a7836 */ /* 0x040fe40000000000 */
[CCC-:B------:R-:W-:Y:S01]  /*0660*/  FFMA.RM R8, R14.reuse, R12.reuse, R11.reuse ;  /* 0x0000000c0e087223 */ /* 0x1c0fe2000000400b */
[----:B------:R-:W-:Y:S02]  /*0670*/  ISETP.NE.AND P2, PT, R9, RZ, PT ;  /* 0x000000ff0900720c */ /* 0x000fe40003f45270 */
[----:B------:R-:W-:Y:S01]  /*0680*/  LOP3.LUT R7, R3, 0x7fffff, RZ, 0xc0, !PT ;  /* 0x007fffff03077812 */ /* 0x000fe200078ec0ff */
[----:B------:R-:W-:Y:S01]  /*0690*/  FFMA.RP R3, R14, R12, R11 ;  /* 0x0000000c0e037223 */ /* 0x000fe2000000800b */
[----:B------:R-:W-:Y:S01]  /*06a0*/  ISETP.NE.AND P1, PT, R9, RZ, PT ;  /* 0x000000ff0900720c */ /* 0x000fe20003f25270 */
[----:B------:R-:W-:Y:S01]  /*06b0*/  IMAD.MOV R9, RZ, RZ, -R9 ;  /* 0x000000ffff097224 */ /* 0x000fe200078e0a09 */
[----:B------:R-:W-:-:S02]  /*06c0*/  LOP3.LUT R7, R7, 0x800000, RZ, 0xfc, !PT ;  /* 0x0080000007077812 */ /* 0x000fc400078efcff */
[----:B------:R-:W-:Y:S02]  /*06d0*/  FSETP.NEU.FTZ.AND P0, PT, R3, R8, PT ;  /* 0x000000080300720b */ /* 0x000fe40003f1d000 */
[----:B------:R-:W-:Y:S02]  /*06e0*/  SHF.L.U32 R10, R7, R10, RZ ;  /* 0x0000000a070a7219 */ /* 0x000fe400000006ff */
[----:B------:R-:W-:Y:S02]  /*06f0*/  SEL R8, R9, RZ, P2 ;  /* 0x000000ff09087207 */ /* 0x000fe40001000000 */
[----:B------:R-:W-:Y:S02]  /*0700*/  ISETP.NE.AND P1, PT, R10, RZ, P1 ;  /* 0x000000ff0a00720c */ /* 0x000fe40000f25270 */
[----:B------:R-:W-:Y:S02]  /*0710*/  SHF.R.U32.HI R8, RZ, R8, R7 ;  /* 0x00000008ff087219 */ /* 0x000fe40000011607 */
[----:B------:R-:W-:-:S02]  /*0720*/  PLOP3.LUT P0, PT, P0, P1, PT, 0xf8, 0x8f ;  /* 0x00000000008f781c */ /* 0x000fc40000703f70 */
[----:B------:R-:W-:Y:S02]  /*0730*/  SHF.R.U32.HI R10, RZ, 0x1, R8 ;  /* 0x00000001ff0a7819 */ /* 0x000fe40000011608 */
[----:B------:R-:W-:-:S04]  /*0740*/  SEL R3, RZ, 0x1, !P0 ;  /* 0x00000001ff037807 */ /* 0x000fc80004000000 */
[----:B------:R-:W-:-:S04]  /*0750*/  LOP3.LUT R3, R3, 0x1, R10, 0xf8, !PT ;  /* 0x0000000103037812 */ /* 0x000fc800078ef80a */
[----:B------:R-:W-:-:S05]  /*0760*/  LOP3.LUT R3, R3, R8, RZ, 0xc0, !PT ;  /* 0x0000000803037212 */ /* 0x000fca00078ec0ff */
[----:B------:R-:W-:-:S05]  /*0770*/  IMAD.IADD R3, R10, 0x1, R3 ;  /* 0x000000010a037824 */ /* 0x000fca00078e0203 */
[----:B------:R-:W-:Y:S01]  /*0780*/  LOP3.LUT R0, R3, R0, RZ, 0xfc, !PT ;  /* 0x0000000003007212 */ /* 0x000fe200078efcff */
[----:B------:R-:W-:Y:S06]  /*0790*/  BRA `(.L_x_14) ;  /* 0x0000000000107947 */ /* 0x000fec0003800000 */
.L_x_13:
[----:B------:R-:W-:-:S04]  /*07a0*/  LOP3.LUT R0, R0, 0x80000000, RZ, 0xc0, !PT ;  /* 0x8000000000007812 */ /* 0x000fc800078ec0ff */
[----:B------:R-:W-:Y:S01]  /*07b0*/  LOP3.LUT R0, R0, 0x7f800000, RZ, 0xfc, !PT ;  /* 0x7f80000000007812 */ /* 0x000fe200078efcff */
[----:B------:R-:W-:Y:S06]  /*07c0*/  BRA `(.L_x_14) ;  /* 0x0000000000047947 */ /* 0x000fec0003800000 */
.L_x_12:
[----:B------:R-:W-:-:S07]  /*07d0*/  IMAD R0, R8, 0x800000, R0 ;  /* 0x0080000008007824 */ /* 0x000fce00078e0200 */
.L_x_14:
[----:B------:R-:W-:Y:S05]  /*07e0*/  BSYNC.RECONVERGENT B2 ;  /* 0x0000000000027941 */ /* 0x000fea0003800200 */
.L_x_11:
[----:B------:R-:W-:Y:S05]  /*07f0*/  BRA `(.L_x_15) ;  /* 0x0000000000207947 */ /* 0x000fea0003800000 */
.L_x_10:
[----:B------:R-:W-:-:S04]  /*0800*/  LOP3.LUT R0, R9, 0x80000000, R11, 0x48, !PT ;  /* 0x8000000009007812 */ /* 0x000fc800078e480b */
[----:B------:R-:W-:Y:S01]  /*0810*/  LOP3.LUT R0, R0, 0x7f800000, RZ, 0xfc, !PT ;  /* 0x7f80000000007812 */ /* 0x000fe200078efcff */
[----:B------:R-:W-:Y:S06]  /*0820*/  BRA `(.L_x_15) ;  /* 0x0000000000147947 */ /* 0x000fec0003800000 */
.L_x_9:
[----:B------:R-:W-:Y:S01]  /*0830*/  LOP3.LUT R0, R9, 0x80000000, R11, 0x48, !PT ;  /* 0x8000000009007812 */ /* 0x000fe200078e480b */
[----:B------:R-:W-:Y:S06]  /*0840*/  BRA `(.L_x_15) ;  /* 0x00000000000c7947 */ /* 0x000fec0003800000 */
.L_x_8:
[----:B------:R-:W0:Y:S01]  /*0850*/  MUFU.RSQ R0, -QNAN ;  /* 0xffc0000000007908 */ /* 0x000e220000001400 */
[----:B------:R-:W-:Y:S05]  /*0860*/  BRA `(.L_x_15) ;  /* 0x0000000000047947 */ /* 0x000fea0003800000 */
.L_x_7:
[----:B------:R-:W-:-:S07]  /*0870*/  FADD.FTZ R0, R0, R3 ;  /* 0x0000000300007221 */ /* 0x000fce0000010000 */
.L_x_15:
[----:B------:R-:W-:Y:S05]  /*0880*/  BSYNC.RECONVERGENT B1 ;  /* 0x0000000000017941 */ /* 0x000fea0003800200 */
.L_x_5:
[----:B------:R-:W-:-:S04]  /*0890*/  IMAD.MOV.U32 R7, RZ, RZ, 0x0 ;  /* 0x00000000ff077424 */ /* 0x000fc800078e00ff */
[----:B0-----:R-:W-:Y:S05]  /*08a0*/  RET.REL.NODEC R6 `(_Z26divide_by_diagonal_elementPfii) ;  /* 0xfffffff406d47950 */ /* 0x001fea0003c3ffff */
.L_x_16:
        /* <DEDUP_REMOVED lines=13> */
.L_x_17:


//--------------------- .nv.shared._Z13reduce_columnPfii --------------------------
	.section	.nv.shared._Z13reduce_columnPfii,"aw",@nobits
	.sectionflags	@""
	.align	16
.nv.shared._Z13reduce_columnPfii:
	.zero		5248


//--------------------- .nv.shared.reserved.0     --------------------------
	.section	.nv.shared.reserved.0,"aw",@nobits
	.weak		__nv_reservedSMEM_offset_0_alias
	.size		__nv_reservedSMEM_offset_0_alias, 0, 64
	.other		__nv_reservedSMEM_offset_0_alias,@"STO_CUDA_RESERVED_SHARED STV_DEFAULT"
__nv_reservedSMEM_offset_0_alias:
	.zero		0
	.zero		64


//--------------------- .nv.shared._Z26divide_by_diagonal_elementPfii --------------------------
	.section	.nv.shared._Z26divide_by_diagonal_elementPfii,"aw",@nobits
	.sectionflags	@""
	.align	16
	.zero		1024


//--------------------- .nv.constant0._Z13reduce_columnPfii --------------------------
	.section	.nv.constant0._Z13reduce_columnPfii,"a",@progbits
	.sectionflags	@""
	.align	4
.nv.constant0._Z13reduce_columnPfii:
	.zero		912


//--------------------- .nv.constant0._Z26divide_by_diagonal_elementPfii --------------------------
	.section	.nv.constant0._Z26divide_by_diagonal_elementPfii,"a",@progbits
	.sectionflags	@""
	.align	4
.nv.constant0._Z26divide_by_diagonal_elementPfii:
	.zero		912


//--------------------- SYMBOLS --------------------------

	.type		.nv.reservedSmem.offset0,@object
	.size		.nv.reservedSmem.offset0,0x4
	.type		.nv.reservedSmem.cap,@object
	.size		.nv.reservedSmem.cap,0x4
